	.headerflags	@"EF_CUDA_TEXMODE_UNIFIED EF_CUDA_64BIT_ADDRESS EF_CUDA_ACCELERATORS EF_CUDA_SM90 EF_CUDA_VIRTUAL_SM(EF_CUDA_SM90)"
	.elftype	@"ET_EXEC"


//--------------------- .nv.info                  --------------------------
	.section	.nv.info,"",@"SHT_CUDA_INFO"
	.align	4


	//----- nvinfo : EIATTR_REGCOUNT
	.align		4
        /*0000*/ 	.byte	0x04, 0x2f
        /*0002*/ 	.short	(.L_3 - .L_2)
	.align		4
.L_2:
        /*0004*/ 	.word	index@(triton_poi_fused__native_batch_norm_legit_no_training_convolution_relu_8)
        /*0008*/ 	.word	0x00000021


	//----- nvinfo : EIATTR_MIN_STACK_SIZE
	.align		4
.L_3:
        /*000c*/ 	.byte	0x04, 0x12
        /*000e*/ 	.short	(.L_5 - .L_4)
	.align		4
.L_4:
        /*0010*/ 	.word	index@(triton_poi_fused__native_batch_norm_legit_no_training_convolution_relu_8)
        /*0014*/ 	.word	0x00000000


	//----- nvinfo : EIATTR_FRAME_SIZE
	.align		4
.L_5:
        /*0018*/ 	.byte	0x04, 0x11
        /*001a*/ 	.short	(.L_7 - .L_6)
	.align		4
.L_6:
        /*001c*/ 	.word	index@(triton_poi_fused__native_batch_norm_legit_no_training_convolution_relu_8)
        /*0020*/ 	.word	0x00000000


	//----- nvinfo : EIATTR_MIN_STACK_SIZE
	.align		4
.L_7:
        /*0024*/ 	.byte	0x04, 0x12
        /*0026*/ 	.short	(.L_9 - .L_8)
	.align		4
.L_8:
        /*0028*/ 	.word	index@(triton_poi_fused__native_batch_norm_legit_no_training_convolution_relu_8)
        /*002c*/ 	.word	0x00000000
.L_9:


//--------------------- .nv.info.triton_poi_fused__native_batch_norm_legit_no_training_convolution_relu_8 --------------------------
	.section	.nv.info.triton_poi_fused__native_batch_norm_legit_no_training_convolution_relu_8,"",@"SHT_CUDA_INFO"
	.sectionflags	@""
	.align	4


	//----- nvinfo : EIATTR_CUDA_API_VERSION
	.align		4
        /*0000*/ 	.byte	0x04, 0x37
        /*0002*/ 	.short	(.L_11 - .L_10)
.L_10:
        /*0004*/ 	.word	0x0000007c


	//----- nvinfo : EIATTR_KPARAM_INFO
	.align		4
.L_11:
        /*0008*/ 	.byte	0x04, 0x17
        /*000a*/ 	.short	(.L_13 - .L_12)
.L_12:
        /*000c*/ 	.word	0x00000000
        /*0010*/ 	.short	0x0008
        /*0012*/ 	.short	0x003c
        /*0014*/ 	.byte	0x00, 0xf0, 0x11, 0x00


	//----- nvinfo : EIATTR_KPARAM_INFO
	.align		4
.L_13:
        /*0018*/ 	.byte	0x04, 0x17
        /*001a*/ 	.short	(.L_15 - .L_14)
.L_14:
        /*001c*/ 	.word	0x00000000
        /*0020*/ 	.short	0x0007
        /*0022*/ 	.short	0x0038
        /*0024*/ 	.byte	0x00, 0xf0, 0x11, 0x00


	//----- nvinfo : EIATTR_KPARAM_INFO
	.align		4
.L_15:
        /*0028*/ 	.byte	0x04, 0x17
        /*002a*/ 	.short	(.L_17 - .L_16)
.L_16:
        /*002c*/ 	.word	0x00000000
        /*0030*/ 	.short	0x0006
        /*0032*/ 	.short	0x0030
        /*0034*/ 	.byte	0x00, 0xf4, 0x21, 0x00


	//----- nvinfo : EIATTR_KPARAM_INFO
	.align		4
.L_17:
        /*0038*/ 	.byte	0x04, 0x17
        /*003a*/ 	.short	(.L_19 - .L_18)
.L_18:
        /*003c*/ 	.word	0x00000000
        /*0040*/ 	.short	0x0005
        /*0042*/ 	.short	0x0028
        /*0044*/ 	.byte	0x00, 0xf4, 0x21, 0x00


	//----- nvinfo : EIATTR_KPARAM_INFO
	.align		4
.L_19:
        /*0048*/ 	.byte	0x04, 0x17
        /*004a*/ 	.short	(.L_21 - .L_20)
.L_20:
        /*004c*/ 	.word	0x00000000
        /*0050*/ 	.short	0x0004
        /*0052*/ 	.short	0x0020
        /*0054*/ 	.byte	0x00, 0xf4, 0x21, 0x00


	//----- nvinfo : EIATTR_KPARAM_INFO
	.align		4
.L_21:
        /*0058*/ 	.byte	0x04, 0x17
        /*005a*/ 	.short	(.L_23 - .L_22)
.L_22:
        /*005c*/ 	.word	0x00000000
        /*0060*/ 	.short	0x0003
        /*0062*/ 	.short	0x0018
        /*0064*/ 	.byte	0x00, 0xf4, 0x21, 0x00


	//----- nvinfo : EIATTR_KPARAM_INFO
	.align		4
.L_23:
        /*0068*/ 	.byte	0x04, 0x17
        /*006a*/ 	.short	(.L_25 - .L_24)
.L_24:
        /*006c*/ 	.word	0x00000000
        /*0070*/ 	.short	0x0002
        /*0072*/ 	.short	0x0010
        /*0074*/ 	.byte	0x00, 0xf4, 0x21, 0x00


	//----- nvinfo : EIATTR_KPARAM_INFO
	.align		4
.L_25:
        /*0078*/ 	.byte	0x04, 0x17
        /*007a*/ 	.short	(.L_27 - .L_26)
.L_26:
        /*007c*/ 	.word	0x00000000
        /*0080*/ 	.short	0x0001
        /*0082*/ 	.short	0x0008
        /*0084*/ 	.byte	0x00, 0xf4, 0x21, 0x00


	//----- nvinfo : EIATTR_KPARAM_INFO
	.align		4
.L_27:
        /*0088*/ 	.byte	0x04, 0x17
        /*008a*/ 	.short	(.L_29 - .L_28)
.L_28:
        /*008c*/ 	.word	0x00000000
        /*0090*/ 	.short	0x0000
        /*0092*/ 	.short	0x0000
        /*0094*/ 	.byte	0x00, 0xf4, 0x21, 0x00


	//----- nvinfo : EIATTR_SPARSE_MMA_MASK
	.align		4
.L_29:
        /*0098*/ 	.byte	0x03, 0x50
        /*009a*/ 	.short	0x0000


	//----- nvinfo : EIATTR_MAXREG_COUNT
	.align		4
        /*009c*/ 	.byte	0x03, 0x1b
        /*009e*/ 	.short	0x00ff


	//----- nvinfo : EIATTR_EXIT_INSTR_OFFSETS
	.align		4
        /*00a0*/ 	.byte	0x04, 0x1c
        /*00a2*/ 	.short	(.L_31 - .L_30)


	//   ....[0]....
.L_30:
        /*00a4*/ 	.word	0x00000bc0


	//   ....[1]....
        /*00a8*/ 	.word	0x00000be0


	//----- nvinfo : EIATTR_REQNTID
	.align		4
.L_31:
        /*00ac*/ 	.byte	0x04, 0x10
        /*00ae*/ 	.short	(.L_33 - .L_32)
.L_32:
        /*00b0*/ 	.word	0x00000080
        /*00b4*/ 	.word	0x00000001
        /*00b8*/ 	.word	0x00000001


	//----- nvinfo : EIATTR_CBANK_PARAM_SIZE
	.align		4
.L_33:
        /*00bc*/ 	.byte	0x03, 0x19
        /*00be*/ 	.short	0x0040


	//----- nvinfo : EIATTR_PARAM_CBANK
	.align		4
        /*00c0*/ 	.byte	0x04, 0x0a
        /*00c2*/ 	.short	(.L_35 - .L_34)
	.align		4
.L_34:
        /*00c4*/ 	.word	index@(.nv.constant0.triton_poi_fused__native_batch_norm_legit_no_training_convolution_relu_8)
        /*00c8*/ 	.short	0x0210
        /*00ca*/ 	.short	0x0040


	//----- nvinfo : EIATTR_SW_WAR
	.align		4
.L_35:
        /*00cc*/ 	.byte	0x04, 0x36
        /*00ce*/ 	.short	(.L_37 - .L_36)
.L_36:
        /*00d0*/ 	.word	0x00000008
.L_37:


//--------------------- .nv.callgraph             --------------------------
	.section	.nv.callgraph,"",@"SHT_CUDA_CALLGRAPH"
	.align	4
	.sectionentsize	8
	.align		4
        /*0000*/ 	.word	0x00000000
	.align		4
        /*0004*/ 	.word	0xffffffff
	.align		4
        /*0008*/ 	.word	0x00000000
	.align		4
        /*000c*/ 	.word	0xfffffffe
	.align		4
        /*0010*/ 	.word	0x00000000
	.align		4
        /*0014*/ 	.word	0xfffffffd
	.align		4
        /*0018*/ 	.word	0x00000000
	.align		4
        /*001c*/ 	.word	0xfffffffc


//--------------------- .nv.constant4             --------------------------
	.section	.nv.constant4,"a",@progbits
	.align	8
	.align		8
.nv.constant4:
        /*0000*/ 	.dword	_$_str
	.align		8
        /*0008*/ 	.dword	_$_str_$_2


//--------------------- .text.triton_poi_fused__native_batch_norm_legit_no_training_convolution_relu_8 --------------------------
	.section	.text.triton_poi_fused__native_batch_norm_legit_no_training_convolution_relu_8,"ax",@progbits
	.sectionflags	@"SHF_BARRIERS=1"
	.align	128
        .global         triton_poi_fused__native_batch_norm_legit_no_training_convolution_relu_8
        .type           triton_poi_fused__native_batch_norm_legit_no_training_convolution_relu_8,@function
        .size           triton_poi_fused__native_batch_norm_legit_no_training_convolution_relu_8,(.L_x_1 - triton_poi_fused__native_batch_norm_legit_no_training_convolution_relu_8)
        .other          triton_poi_fused__native_batch_norm_legit_no_training_convolution_relu_8,@"STO_CUDA_ENTRY STV_DEFAULT"
triton_poi_fused__native_batch_norm_legit_no_training_convolution_relu_8:
.text.triton_poi_fused__native_batch_norm_legit_no_training_convolution_relu_8:
[----:B------:R-:W0:Y:S01]  /*0000*/  LDC R1, c[0x0][0x28] ;  /* 0x00000a00ff017b82 */ /* 0x000e220000000800 */
[----:B------:R-:W1:Y:S07]  /*0010*/  S2R R2, SR_CTAID.Y ;  /* 0x0000000000027919 */ /* 0x000e6e0000002600 */
[----:B------:R-:W2:Y:S01]  /*0020*/  LDC.64 R4, c[0x0][0x220] ;  /* 0x00008800ff047b82 */ /* 0x000ea20000000a00 */
[----:B------:R-:W-:Y:S01]  /*0030*/  ULDC.64 UR6, c[0x0][0x208] ;  /* 0x0000820000067ab9 */ /* 0x000fe20000000a00 */
[----:B------:R-:W3:Y:S01]  /*0040*/  S2R R0, SR_TID.X ;  /* 0x0000000000007919 */ /* 0x000ee20000002100 */
[----:B------:R-:W4:Y:S05]  /*0050*/  S2R R28, SR_CTAID.X ;  /* 0x00000000001c7919 */ /* 0x000f2a0000002500 */
[----:B------:R-:W5:Y:S08]  /*0060*/  LDC.64 R20, c[0x0][0x210] ;  /* 0x00008400ff147b82 */ /* 0x000f700000000a00 */
[----:B------:R-:W5:Y:S01]  /*0070*/  LDC.64 R16, c[0x0][0x218] ;  /* 0x00008600ff107b82 */ /* 0x000f620000000a00 */
[----:B-1----:R-:W-:Y:S01]  /*0080*/  IMAD.SHL.U32 R30, R2, 0x40, RZ ;  /* 0x00000040021e7824 */ /* 0x002fe200078e00ff */
[----:B------:R-:W-:Y:S01]  /*0090*/  SHF.R.S32.HI R3, RZ, 0x19, R2 ;  /* 0x00000019ff037819 */ /* 0x000fe20000011402 */
[----:B---3--:R-:W-:-:S03]  /*00a0*/  IMAD.SHL.U32 R29, R0, 0x4, RZ ;  /* 0x00000004001d7824 */ /* 0x008fc600078e00ff */
[----:B------:R-:W-:Y:S02]  /*00b0*/  SGXT R3, R3, 0x1 ;  /* 0x000000010303781a */ /* 0x000fe40000000200 */
[----:B------:R-:W-:Y:S02]  /*00c0*/  SHF.R.U32.HI R13, RZ, 0x4, R0 ;  /* 0x00000004ff0d7819 */ /* 0x000fe40000011600 */
[----:B------:R-:W-:Y:S02]  /*00d0*/  LOP3.LUT R24, R30, 0x3c, R29, 0xf8, !PT ;  /* 0x0000003c1e187812 */ /* 0x000fe400078ef81d */
[----:B----4-:R-:W-:Y:S02]  /*00e0*/  SHF.L.U32 R28, R28, 0x4, RZ ;  /* 0x000000041c1c7819 */ /* 0x010fe400000006ff */
[----:B------:R-:W-:-:S04]  /*00f0*/  LEA.HI R3, R3, R24, RZ, 0x9 ;  /* 0x0000001803037211 */ /* 0x000fc800078f48ff */
[C---:B------:R-:W-:Y:S01]  /*0100*/  LOP3.LUT R7, R3.reuse, 0xfffffe00, RZ, 0xc0, !PT ;  /* 0xfffffe0003077812 */ /* 0x040fe200078ec0ff */
[----:B------:R-:W-:-:S04]  /*0110*/  IMAD.SHL.U32 R3, R3, 0x10, RZ ;  /* 0x0000001003037824 */ /* 0x000fc800078e00ff */
[----:B------:R-:W-:-:S04]  /*0120*/  IMAD.IADD R24, R24, 0x1, -R7 ;  /* 0x0000000118187824 */ /* 0x000fc800078e0a07 */
[----:B--2---:R-:W-:-:S06]  /*0130*/  IMAD.WIDE R4, R24, 0x4, R4 ;  /* 0x0000000418047825 */ /* 0x004fcc00078e0204 */
[----:B------:R-:W2:Y:S01]  /*0140*/  LDG.E.EL.128 R4, desc[UR6][R4.64] ;  /* 0x0000000604047981 */ /* 0x000ea2000c2e1d00 */
[----:B------:R-:W-:Y:S02]  /*0150*/  SGXT.U32 R13, R13, 0x3 ;  /* 0x000000030d0d781a */ /* 0x000fe40000000000 */
[----:B------:R-:W-:Y:S02]  /*0160*/  CS2R R10, SRZ ;  /* 0x00000000000a7805 */ /* 0x000fe4000001ff00 */
[----:B------:R-:W-:Y:S02]  /*0170*/  LOP3.LUT R9, R3, 0xffffe000, RZ, 0xc0, !PT ;  /* 0xffffe00003097812 */ /* 0x000fe400078ec0ff */
[----:B------:R-:W-:Y:S02]  /*0180*/  LOP3.LUT R2, R28, 0x8, R13, 0xfe, !PT ;  /* 0x000000081c027812 */ /* 0x000fe400078efe0d */
[----:B------:R-:W-:Y:S01]  /*0190*/  LOP3.LUT R3, R28, R13, RZ, 0xfc, !PT ;  /* 0x0000000d1c037212 */ /* 0x000fe200078efcff */
[----:B------:R-:W-:Y:S01]  /*01a0*/  IMAD.IADD R12, R24, 0x1, R9 ;  /* 0x00000001180c7824 */ /* 0x000fe200078e0209 */
[----:B------:R-:W-:Y:S01]  /*01b0*/  ISETP.GE.AND P0, PT, R2, 0x10, PT ;  /* 0x000000100200780c */ /* 0x000fe20003f06270 */
[----:B0----5:R-:W-:Y:S01]  /*01c0*/  IMAD.WIDE R16, R24, 0x4, R16 ;  /* 0x0000000418107825 */ /* 0x021fe200078e0210 */
[----:B------:R-:W-:-:S02]  /*01d0*/  ISETP.GE.AND P1, PT, R3, 0x10, PT ;  /* 0x000000100300780c */ /* 0x000fc40003f26270 */
[----:B------:R-:W-:Y:S02]  /*01e0*/  CS2R R14, SRZ ;  /* 0x00000000000e7805 */ /* 0x000fe4000001ff00 */
[----:B------:R-:W-:Y:S01]  /*01f0*/  LEA R3, R3, R12, 0x9 ;  /* 0x0000000c03037211 */ /* 0x000fe200078e48ff */
[----:B------:R-:W-:Y:S01]  /*0200*/  IMAD R2, R2, 0x200, R12 ;  /* 0x0000020002027824 */ /* 0x000fe200078e020c */
[----:B------:R-:W-:Y:S02]  /*0210*/  CS2R R12, SRZ ;  /* 0x00000000000c7805 */ /* 0x000fe4000001ff00 */
[----:B------:R-:W-:Y:S01]  /*0220*/  CS2R R8, SRZ ;  /* 0x0000000000087805 */ /* 0x000fe2000001ff00 */
[----:B------:R-:W3:Y:S01]  /*0230*/  LDG.E.EL.128 R16, desc[UR6][R16.64] ;  /* 0x0000000610107981 */ /* 0x000ee2000c2e1d00 */
[----:B------:R-:W-:-:S04]  /*0240*/  IMAD.WIDE R22, R3, 0x4, R20 ;  /* 0x0000000403167825 */ /* 0x000fc800078e0214 */
[----:B------:R-:W-:Y:S01]  /*0250*/  IMAD.WIDE R20, R2, 0x4, R20 ;  /* 0x0000000402147825 */ /* 0x000fe200078e0214 */
[----:B------:R0:W4:Y:S04]  /*0260*/  @!P1 LDG.E.EL.128 R8, desc[UR6][R22.64] ;  /* 0x0000000616089981 */ /* 0x000128000c2e1d00 */
[----:B------:R1:W3:Y:S01]  /*0270*/  @!P0 LDG.E.EL.128 R12, desc[UR6][R20.64] ;  /* 0x00000006140c8981 */ /* 0x0002e2000c2e1d00 */
[----:B0-----:R-:W0:Y:S01]  /*0280*/  LDC.64 R22, c[0x0][0x228] ;  /* 0x00008a00ff167b82 */ /* 0x001e220000000a00 */
[----:B--2---:R-:W-:Y:S01]  /*0290*/  FADD R25, R5, 9.9999997473787516356e-06 ;  /* 0x3727c5ac05197421 */ /* 0x004fe20000000000 */
[----:B------:R-:W-:-:S03]  /*02a0*/  FADD R5, R4, 9.9999997473787516356e-06 ;  /* 0x3727c5ac04057421 */ /* 0x000fc60000000000 */
[----:B-1----:R-:W1:Y:S08]  /*02b0*/  MUFU.SQRT R20, R25 ;  /* 0x0000001900147308 */ /* 0x002e700000002000 */
[----:B------:R-:W2:Y:S01]  /*02c0*/  MUFU.SQRT R21, R5 ;  /* 0x0000000500157308 */ /* 0x000ea20000002000 */
[C---:B-1----:R-:W-:Y:S02]  /*02d0*/  FSETP.GT.AND P3, PT, R20.reuse, 8.50705917302346158658e+37, PT ;  /* 0x7e8000001400780b */ /* 0x042fe40003f64000 */
[----:B------:R-:W-:-:S02]  /*02e0*/  FSETP.GEU.AND P5, PT, R20, 1.175494350822287508e-38, PT ;  /* 0x008000001400780b */ /* 0x000fc40003fae000 */
[C---:B--2---:R-:W-:Y:S01]  /*02f0*/  FSETP.GT.AND P2, PT, R21.reuse, 8.50705917302346158658e+37, PT ;  /* 0x7e8000001500780b */ /* 0x044fe20003f44000 */
[C---:B---3--:R-:W-:Y:S01]  /*0300*/  FADD R4, -R16.reuse, R12 ;  /* 0x0000000c10047221 */ /* 0x048fe20000000100 */
[----:B------:R-:W-:Y:S01]  /*0310*/  FSETP.GEU.AND P4, PT, R21, 1.175494350822287508e-38, PT ;  /* 0x008000001500780b */ /* 0x000fe20003f8e000 */
[----:B----4-:R-:W-:Y:S01]  /*0320*/  FADD R8, -R16, R8 ;  /* 0x0000000810087221 */ /* 0x010fe20000000100 */
[C---:B------:R-:W-:Y:S01]  /*0330*/  FADD R9, -R17.reuse, R9 ;  /* 0x0000000911097221 */ /* 0x040fe20000000100 */
[----:B------:R-:W-:-:S04]  /*0340*/  FADD R12, -R17, R13 ;  /* 0x0000000d110c7221 */ /* 0x000fc80000000100 */
[----:B------:R-:W-:Y:S01]  /*0350*/  @P3 FMUL R20, R20, 0.25 ;  /* 0x3e80000014143820 */ /* 0x000fe20000400000 */
[----:B------:R-:W1:Y:S01]  /*0360*/  LDC.64 R16, c[0x0][0x230] ;  /* 0x00008c00ff107b82 */ /* 0x000e620000000a00 */
[----:B------:R-:W-:Y:S02]  /*0370*/  FADD R10, -R18, R10 ;  /* 0x0000000a120a7221 */ /* 0x000fe40000000100 */
[----:B------:R-:W-:Y:S01]  /*0380*/  @!P5 FMUL R20, R20, 16777216 ;  /* 0x4b8000001414d820 */ /* 0x000fe20000400000 */
[----:B------:R-:W-:Y:S01]  /*0390*/  FADD R18, -R18, R14 ;  /* 0x0000000e12127221 */ /* 0x000fe20000000100 */
[----:B------:R-:W-:Y:S02]  /*03a0*/  @P2 FMUL R21, R21, 0.25 ;  /* 0x3e80000015152820 */ /* 0x000fe40000400000 */
[----:B------:R-:W2:Y:S01]  /*03b0*/  MUFU.RCP R14, R20 ;  /* 0x00000014000e7308 */ /* 0x000ea20000001000 */
[----:B------:R-:W-:Y:S02]  /*03c0*/  IMAD.MOV.U32 R5, RZ, RZ, 0x3e800000 ;  /* 0x3e800000ff057424 */ /* 0x000fe400078e00ff */
[----:B------:R-:W-:-:S03]  /*03d0*/  @!P4 FMUL R21, R21, 16777216 ;  /* 0x4b8000001515c820 */ /* 0x000fc60000400000 */
[C---:B------:R-:W-:Y:S02]  /*03e0*/  FSEL R25, R5.reuse, 1, P3 ;  /* 0x3f80000005197808 */ /* 0x040fe40001800000 */
[----:B------:R0:W3:Y:S01]  /*03f0*/  MUFU.RCP R13, R21 ;  /* 0x00000015000d7308 */ /* 0x0000e20000001000 */
[----:B------:R-:W-:Y:S02]  /*0400*/  FSEL R26, R5, 1, P2 ;  /* 0x3f800000051a7808 */ /* 0x000fe40001000000 */
[----:B------:R-:W-:-:S03]  /*0410*/  @!P5 FMUL R25, R25, 16777216 ;  /* 0x4b8000001919d820 */ /* 0x000fc60000400000 */
[----:B------:R-:W-:Y:S01]  /*0420*/  @!P4 FMUL R26, R26, 16777216 ;  /* 0x4b8000001a1ac820 */ /* 0x000fe20000400000 */
[----:B--2---:R-:W-:Y:S01]  /*0430*/  FMUL R14, R14, R25 ;  /* 0x000000190e0e7220 */ /* 0x004fe20000400000 */
[----:B0-----:R-:W-:-:S04]  /*0440*/  IMAD.WIDE R20, R24, 0x4, R22 ;  /* 0x0000000418147825 */ /* 0x001fc800078e0216 */
[----:B-1----:R-:W-:-:S04]  /*0450*/  IMAD.WIDE R24, R24, 0x4, R16 ;  /* 0x0000000418187825 */ /* 0x002fc800078e0210 */
[----:B---3--:R-:W-:Y:S01]  /*0460*/  FMUL R13, R13, R26 ;  /* 0x0000001a0d0d7220 */ /* 0x008fe20000400000 */
[----:B------:R-:W2:Y:S04]  /*0470*/  LDG.E.EL.128 R20, desc[UR6][R20.64] ;  /* 0x0000000614147981 */ /* 0x000ea8000c2e1d00 */
[----:B------:R-:W2:Y:S01]  /*0480*/  LDG.E.EL.128 R24, desc[UR6][R24.64] ;  /* 0x0000000618187981 */ /* 0x000ea2000c2e1d00 */
[C---:B------:R-:W-:Y:S01]  /*0490*/  FMUL R12, R14.reuse, R12 ;  /* 0x0000000c0e0c7220 */ /* 0x040fe20000400000 */
[----:B------:R-:W-:Y:S01]  /*04a0*/  FMUL R9, R14, R9 ;  /* 0x000000090e097220 */ /* 0x000fe20000400000 */
[----:B------:R-:W-:Y:S01]  /*04b0*/  FADD R14, R6, 9.9999997473787516356e-06 ;  /* 0x3727c5ac060e7421 */ /* 0x000fe20000000000 */
[C---:B------:R-:W-:Y:S01]  /*04c0*/  FMUL R4, R13.reuse, R4 ;  /* 0x000000040d047220 */ /* 0x040fe20000400000 */
[----:B------:R-:W-:-:S02]  /*04d0*/  FMUL R8, R13, R8 ;  /* 0x000000080d087220 */ /* 0x000fc40000400000 */
[----:B------:R-:W0:Y:S01]  /*04e0*/  MUFU.SQRT R13, R14 ;  /* 0x0000000e000d7308 */ /* 0x000e220000002000 */
[----:B------:R-:W-:-:S07]  /*04f0*/  FADD R7, R7, 9.9999997473787516356e-06 ;  /* 0x3727c5ac07077421 */ /* 0x000fce0000000000 */
[----:B------:R-:W1:Y:S01]  /*0500*/  MUFU.SQRT R6, R7 ;  /* 0x0000000700067308 */ /* 0x000e620000002000 */
[C---:B0-----:R-:W-:Y:S02]  /*0510*/  FSETP.GT.AND P2, PT, R13.reuse, 8.50705917302346158658e+37, PT ;  /* 0x7e8000000d00780b */ /* 0x041fe40003f44000 */
[----:B------:R-:W-:Y:S01]  /*0520*/  FSETP.GEU.AND P4, PT, R13, 1.175494350822287508e-38, PT ;  /* 0x008000000d00780b */ /* 0x000fe20003f8e000 */
[----:B------:R-:W0:Y:S01]  /*0530*/  S2UR UR5, SR_CgaCtaId ;  /* 0x00000000000579c3 */ /* 0x000e220000008800 */
[----:B-1----:R-:W-:-:S09]  /*0540*/  FSETP.GT.AND P3, PT, R6, 8.50705917302346158658e+37, PT ;  /* 0x7e8000000600780b */ /* 0x002fd20003f64000 */
[----:B------:R-:W-:Y:S01]  /*0550*/  @P2 FMUL R13, R13, 0.25 ;  /* 0x3e8000000d0d2820 */ /* 0x000fe20000400000 */
[----:B------:R-:W-:-:S03]  /*0560*/  FSETP.GEU.AND P5, PT, R6, 1.175494350822287508e-38, PT ;  /* 0x008000000600780b */ /* 0x000fc60003fae000 */
[----:B------:R-:W-:Y:S01]  /*0570*/  @!P4 FMUL R13, R13, 16777216 ;  /* 0x4b8000000d0dc820 */ /* 0x000fe20000400000 */
[----:B------:R-:W-:-:S05]  /*0580*/  SHF.R.U32.HI R17, RZ, 0x4, R0 ;  /* 0x00000004ff117819 */ /* 0x000fca0000011600 */
[----:B------:R-:W1:Y:S01]  /*0590*/  MUFU.RCP R13, R13 ;  /* 0x0000000d000d7308 */ /* 0x000e620000001000 */
[----:B------:R-:W-:Y:S01]  /*05a0*/  @P3 FMUL R6, R6, 0.25 ;  /* 0x3e80000006063820 */ /* 0x000fe20000400000 */
[----:B------:R-:W-:Y:S01]  /*05b0*/  SHF.L.U32 R14, R0, 0x6, RZ ;  /* 0x00000006000e7819 */ /* 0x000fe200000006ff */
[----:B------:R-:W-:Y:S02]  /*05c0*/  UMOV UR4, 0x400 ;  /* 0x0000040000047882 */ /* 0x000fe40000000000 */
[----:B------:R-:W-:Y:S01]  /*05d0*/  @!P5 FMUL R6, R6, 16777216 ;  /* 0x4b8000000606d820 */ /* 0x000fe20000400000 */
[----:B0-----:R-:W-:Y:S01]  /*05e0*/  UPRMT UR4, UR5, 0x654, UR4 ;  /* 0x0000065405047896 */ /* 0x001fe20008000004 */
[----:B------:R-:W-:Y:S02]  /*05f0*/  SGXT.U32 R17, R17, 0x3 ;  /* 0x000000031111781a */ /* 0x000fe40000000000 */
[----:B------:R-:W-:Y:S01]  /*0600*/  LOP3.LUT R14, R14, 0x3c0, RZ, 0xc0, !PT ;  /* 0x000003c00e0e7812 */ /* 0x000fe200078ec0ff */
[C---:B------:R-:W-:Y:S01]  /*0610*/  FADD R11, -R19.reuse, R11 ;  /* 0x0000000b130b7221 */ /* 0x040fe20000000100 */
[----:B------:R-:W0:Y:S01]  /*0620*/  MUFU.RCP R6, R6 ;  /* 0x0000000600067308 */ /* 0x000e220000001000 */
[----:B------:R-:W-:Y:S01]  /*0630*/  FADD R7, -R19, R15 ;  /* 0x0000000f13077221 */ /* 0x000fe20000000100 */
[----:B------:R-:W-:-:S02]  /*0640*/  LOP3.LUT R16, R14, R17, RZ, 0xfc, !PT ;  /* 0x000000110e107212 */ /* 0x000fc400078efcff */
[C---:B------:R-:W-:Y:S02]  /*0650*/  LEA.HI R17, R14.reuse, UR4, RZ, 0x1e ;  /* 0x000000040e117c11 */ /* 0x040fe4000f8ff0ff */
[----:B------:R-:W-:-:S04]  /*0660*/  LOP3.LUT R19, R14, 0x10, RZ, 0xfc, !PT ;  /* 0x000000100e137812 */ /* 0x000fc800078efcff */
[----:B------:R-:W-:Y:S02]  /*0670*/  LEA.HI R19, R19, UR4, RZ, 0x1e ;  /* 0x0000000413137c11 */ /* 0x000fe4000f8ff0ff */
[----:B------:R-:W-:Y:S01]  /*0680*/  LOP3.LUT R28, R28, 0xc, R29, 0xf8, !PT ;  /* 0x0000000c1c1c7812 */ /* 0x000fe200078ef81d */
[C-C-:B--2---:R-:W-:Y:S01]  /*0690*/  FFMA R9, R21.reuse, R9, R25.reuse ;  /* 0x0000000915097223 */ /* 0x144fe20000000019 */
[----:B------:R-:W-:Y:S01]  /*06a0*/  FFMA R21, R21, R12, R25 ;  /* 0x0000000c15157223 */ /* 0x000fe20000000019 */
[----:B------:R-:W-:-:S05]  /*06b0*/  FSEL R12, R5, 1, P2 ;  /* 0x3f800000050c7808 */ /* 0x000fca0001000000 */
[----:B------:R-:W-:-:S04]  /*06c0*/  @!P4 FMUL R12, R12, 16777216 ;  /* 0x4b8000000c0cc820 */ /* 0x000fc80000400000 */
[----:B-1----:R-:W-:Y:S01]  /*06d0*/  FMUL R15, R13, R12 ;  /* 0x0000000c0d0f7220 */ /* 0x002fe20000400000 */
[----:B------:R-:W-:Y:S01]  /*06e0*/  LOP3.LUT R13, R14, 0x20, RZ, 0xfc, !PT ;  /* 0x000000200e0d7812 */ /* 0x000fe200078efcff */
[----:B------:R-:W-:Y:S01]  /*06f0*/  IMAD R12, R16, 0x4, R17 ;  /* 0x00000004100c7824 */ /* 0x000fe200078e0211 */
[----:B------:R-:W-:Y:S02]  /*0700*/  LOP3.LUT R14, R14, 0x30, RZ, 0xfc, !PT ;  /* 0x000000300e0e7812 */ /* 0x000fe400078efcff */
[----:B------:R-:W-:Y:S02]  /*0710*/  FSEL R5, R5, 1, P3 ;  /* 0x3f80000005057808 */ /* 0x000fe40001800000 */
[----:B------:R-:W-:Y:S01]  /*0720*/  LEA.HI R17, R13, UR4, RZ, 0x1e ;  /* 0x000000040d117c11 */ /* 0x000fe2000f8ff0ff */
[----:B------:R-:W-:Y:S01]  /*0730*/  IMAD R13, R16, 0x4, R19 ;  /* 0x00000004100d7824 */ /* 0x000fe200078e0213 */
[----:B------:R-:W-:Y:S01]  /*0740*/  LEA.HI R25, R14, UR4, RZ, 0x1e ;  /* 0x000000040e197c11 */ /* 0x000fe2000f8ff0ff */
[----:B------:R-:W-:Y:S01]  /*0750*/  @!P5 FMUL R5, R5, 16777216 ;  /* 0x4b8000000505d820 */ /* 0x000fe20000400000 */
[----:B------:R-:W-:Y:S01]  /*0760*/  LEA R14, R16, R17, 0x2 ;  /* 0x00000011100e7211 */ /* 0x000fe200078e10ff */
[----:B------:R-:W-:Y:S01]  /*0770*/  FMUL R17, R15, R10 ;  /* 0x0000000a0f117220 */ /* 0x000fe20000400000 */
[----:B------:R-:W-:-:S02]  /*0780*/  LOP3.LUT R19, R29, 0x1fc, RZ, 0xc0, !PT ;  /* 0x000001fc1d137812 */ /* 0x000fc400078ec0ff */
[----:B------:R-:W-:Y:S01]  /*0790*/  LOP3.LUT R10, R0, 0x7c, RZ, 0xc0, !PT ;  /* 0x0000007c000a7812 */ /* 0x000fe200078ec0ff */
[----:B0-----:R-:W-:Y:S01]  /*07a0*/  FMUL R6, R6, R5 ;  /* 0x0000000506067220 */ /* 0x001fe20000400000 */
[----:B------:R-:W-:Y:S01]  /*07b0*/  LOP3.LUT R5, R19, 0x200, RZ, 0xfc, !PT ;  /* 0x0000020013057812 */ /* 0x000fe200078efcff */
[C-C-:B------:R-:W-:Y:S01]  /*07c0*/  FFMA R8, R20.reuse, R8, R24.reuse ;  /* 0x0000000814087223 */ /* 0x140fe20000000018 */
[----:B------:R-:W-:Y:S01]  /*07d0*/  FFMA R4, R20, R4, R24 ;  /* 0x0000000414047223 */ /* 0x000fe20000000018 */
[----:B------:R-:W-:Y:S01]  /*07e0*/  VIADD R10, R10, UR4 ;  /* 0x000000040a0a7c36 */ /* 0x000fe20008000000 */
[----:B------:R-:W-:Y:S01]  /*07f0*/  SHF.R.U32.HI R20, RZ, 0x2, R5 ;  /* 0x00000002ff147819 */ /* 0x000fe20000011605 */
[----:B------:R-:W-:Y:S02]  /*0800*/  FMUL R5, R15, R18 ;  /* 0x000000120f057220 */ /* 0x000fe40000400000 */
[----:B------:R-:W-:Y:S02]  /*0810*/  IMAD R15, R19, 0x4, R10 ;  /* 0x00000004130f7824 */ /* 0x000fe400078e020a */
[----:B------:R-:W-:Y:S01]  /*0820*/  FMUL R10, R6, R7 ;  /* 0x00000007060a7220 */ /* 0x000fe20000400000 */
[----:B------:R-:W-:-:S03]  /*0830*/  FFMA R5, R22, R5, R26 ;  /* 0x0000000516057223 */ /* 0x000fc6000000001a */
[--C-:B------:R-:W-:Y:S01]  /*0840*/  FFMA R10, R23, R10, R27.reuse ;  /* 0x0000000a170a7223 */ /* 0x100fe2000000001b */
[----:B------:R-:W-:Y:S01]  /*0850*/  FMUL R6, R6, R11 ;  /* 0x0000000b06067220 */ /* 0x000fe20000400000 */
[----:B------:R-:W-:Y:S01]  /*0860*/  FSETP.GEU.AND P6, PT, R5, RZ, PT ;  /* 0x000000ff0500720b */ /* 0x000fe20003fce000 */
[----:B------:R-:W-:Y:S02]  /*0870*/  FFMA R17, R22, R17, R26 ;  /* 0x0000001116117223 */ /* 0x000fe4000000001a */
[----:B------:R-:W-:Y:S01]  /*0880*/  FSETP.GEU.AND P3, PT, R10, RZ, PT ;  /* 0x000000ff0a00720b */ /* 0x000fe20003f6e000 */
[----:B------:R-:W-:Y:S01]  /*0890*/  FFMA R11, R23, R6, R27 ;  /* 0x00000006170b7223 */ /* 0x000fe2000000001b */
[----:B------:R-:W-:Y:S01]  /*08a0*/  FSETP.GEU.AND P5, PT, R21, RZ, PT ;  /* 0x000000ff1500720b */ /* 0x000fe20003fae000 */
[----:B------:R-:W-:Y:S01]  /*08b0*/  IMAD R16, R16, 0x4, R25 ;  /* 0x0000000410107824 */ /* 0x000fe200078e0219 */
[----:B------:R-:W-:Y:S01]  /*08c0*/  FSEL R7, R10, RZ, P3 ;  /* 0x000000ff0a077208 */ /* 0x000fe20001800000 */
[----:B------:R-:W0:Y:S01]  /*08d0*/  LDC.64 R22, c[0x0][0x240] ;  /* 0x00009000ff167b82 */ /* 0x000e220000000a00 */
[----:B------:R-:W-:-:S02]  /*08e0*/  FSETP.GEU.AND P3, PT, R8, RZ, PT ;  /* 0x000000ff0800720b */ /* 0x000fc40003f6e000 */
[----:B------:R-:W-:Y:S02]  /*08f0*/  FSEL R6, R5, RZ, P6 ;  /* 0x000000ff05067208 */ /* 0x000fe40003000000 */
[----:B------:R-:W-:Y:S02]  /*0900*/  FSETP.GEU.AND P6, PT, R9, RZ, PT ;  /* 0x000000ff0900720b */ /* 0x000fe40003fce000 */
[----:B------:R-:W-:Y:S02]  /*0910*/  FSETP.GEU.AND P4, PT, R17, RZ, PT ;  /* 0x000000ff1100720b */ /* 0x000fe40003f8e000 */
[----:B------:R-:W-:Y:S02]  /*0920*/  FSEL R5, R21, RZ, P5 ;  /* 0x000000ff15057208 */ /* 0x000fe40002800000 */
[----:B------:R-:W-:Y:S02]  /*0930*/  FSETP.GEU.AND P5, PT, R11, RZ, PT ;  /* 0x000000ff0b00720b */ /* 0x000fe40003fae000 */
[----:B------:R-:W-:-:S02]  /*0940*/  FSETP.GEU.AND P2, PT, R4, RZ, PT ;  /* 0x000000ff0400720b */ /* 0x000fc40003f4e000 */
[----:B------:R-:W-:Y:S02]  /*0950*/  FSEL R8, R8, RZ, P3 ;  /* 0x000000ff08087208 */ /* 0x000fe40001800000 */
[----:B------:R-:W-:Y:S02]  /*0960*/  FSEL R9, R9, RZ, P6 ;  /* 0x000000ff09097208 */ /* 0x000fe40003000000 */
[----:B------:R-:W-:Y:S02]  /*0970*/  FSEL R10, R17, RZ, P4 ;  /* 0x000000ff110a7208 */ /* 0x000fe40002000000 */
[----:B------:R-:W-:Y:S01]  /*0980*/  FSEL R11, R11, RZ, P5 ;  /* 0x000000ff0b0b7208 */ /* 0x000fe20002800000 */
[----:B------:R-:W-:Y:S01]  /*0990*/  STS [R12], R8 ;  /* 0x000000080c007388 */ /* 0x000fe20000000800 */
[----:B------:R-:W-:-:S03]  /*09a0*/  FSEL R4, R4, RZ, P2 ;  /* 0x000000ff04047208 */ /* 0x000fc60001000000 */
[----:B------:R-:W-:Y:S04]  /*09b0*/  STS [R13+0x40], R9 ;  /* 0x000040090d007388 */ /* 0x000fe80000000800 */
[----:B------:R-:W-:Y:S04]  /*09c0*/  STS [R14+0x80], R10 ;  /* 0x0000800a0e007388 */ /* 0x000fe80000000800 */
[----:B------:R-:W-:Y:S04]  /*09d0*/  STS [R16+0xc0], R11 ;  /* 0x0000c00b10007388 */ /* 0x000fe80000000800 */
[----:B------:R-:W-:Y:S04]  /*09e0*/  STS [R12+0x20], R4 ;  /* 0x000020040c007388 */ /* 0x000fe80000000800 */
[----:B------:R-:W-:Y:S04]  /*09f0*/  STS [R13+0x60], R5 ;  /* 0x000060050d007388 */ /* 0x000fe80000000800 */
[----:B------:R-:W-:Y:S04]  /*0a00*/  STS [R14+0xa0], R6 ;  /* 0x0000a0060e007388 */ /* 0x000fe80000000800 */
[----:B------:R-:W-:Y:S01]  /*0a10*/  STS [R16+0xe0], R7 ;  /* 0x0000e00710007388 */ /* 0x000fe20000000800 */
[----:B------:R-:W-:Y:S01]  /*0a20*/  BAR.SYNC.DEFER_BLOCKING 0x0 ;  /* 0x0000000000007b1d */ /* 0x000fe20000010000 */
[----:B------:R-:W-:-:S04]  /*0a30*/  LOP3.LUT R20, R20, 0xfc, RZ, 0xc0, !PT ;  /* 0x000000fc14147812 */ /* 0x000fc800078ec0ff */
[----:B------:R-:W-:-:S05]  /*0a40*/  IADD3 R20, R20, UR4, RZ ;  /* 0x0000000414147c10 */ /* 0x000fca000fffe0ff */
[----:B------:R-:W-:Y:S02]  /*0a50*/  IMAD R19, R19, 0x4, R20 ;  /* 0x0000000413137824 */ /* 0x000fe400078e0214 */
[----:B------:R-:W1:Y:S01]  /*0a60*/  LDC.64 R20, c[0x0][0x238] ;  /* 0x00008e00ff147b82 */ /* 0x000e620000000a00 */
[----:B------:R-:W-:Y:S04]  /*0a70*/  LDS R12, [R15] ;  /* 0x000000000f0c7984 */ /* 0x000fe80000000800 */
[----:B------:R-:W-:Y:S04]  /*0a80*/  LDS R13, [R15+0x4] ;  /* 0x000004000f0d7984 */ /* 0x000fe80000000800 */
[----:B------:R-:W-:Y:S04]  /*0a90*/  LDS R14, [R15+0x8] ;  /* 0x000008000f0e7984 */ /* 0x000fe80000000800 */
[----:B------:R-:W2:Y:S04]  /*0aa0*/  LDS R15, [R15+0xc] ;  /* 0x00000c000f0f7984 */ /* 0x000ea80000000800 */
[----:B------:R-:W-:Y:S04]  /*0ab0*/  LDS R16, [R19+0x800] ;  /* 0x0008000013107984 */ /* 0x000fe80000000800 */
[----:B------:R-:W-:Y:S04]  /*0ac0*/  LDS R17, [R19+0x804] ;  /* 0x0008040013117984 */ /* 0x000fe80000000800 */
[----:B------:R-:W-:Y:S04]  /*0ad0*/  LDS R18, [R19+0x808] ;  /* 0x0008080013127984 */ /* 0x000fe80000000800 */
[----:B------:R-:W3:Y:S01]  /*0ae0*/  LDS R19, [R19+0x80c] ;  /* 0x00080c0013137984 */ /* 0x000ee20000000800 */
[----:B------:R-:W-:-:S04]  /*0af0*/  SHF.R.U32.HI R25, RZ, 0x2, R0 ;  /* 0x00000002ff197819 */ /* 0x000fc80000011600 */
[----:B------:R-:W-:-:S04]  /*0b00*/  SGXT.U32 R25, R25, 0x5 ;  /* 0x000000051919781a */ /* 0x000fc80000000000 */
[----:B------:R-:W-:Y:S02]  /*0b10*/  LOP3.LUT R25, R30, R25, RZ, 0xfc, !PT ;  /* 0x000000191e197212 */ /* 0x000fe400078efcff */
[----:B------:R-:W-:Y:S02]  /*0b20*/  ISETP.GE.AND P2, PT, R28, 0x10, PT ;  /* 0x000000101c00780c */ /* 0x000fe40003f46270 */
[----:B------:R-:W-:-:S05]  /*0b30*/  LEA R25, R25, R28, 0x4 ;  /* 0x0000001c19197211 */ /* 0x000fca00078e20ff */
[C---:B------:R-:W-:Y:S02]  /*0b40*/  VIADD R27, R25.reuse, 0x200 ;  /* 0x00000200191b7836 */ /* 0x040fe40000000000 */
[----:B-1----:R-:W-:-:S04]  /*0b50*/  IMAD.WIDE R24, R25, 0x4, R20 ;  /* 0x0000000419187825 */ /* 0x002fc800078e0214 */
[----:B------:R-:W-:Y:S01]  /*0b60*/  IMAD.WIDE R20, R27, 0x4, R20 ;  /* 0x000000041b147825 */ /* 0x000fe200078e0214 */
[----:B--2---:R1:W-:Y:S03]  /*0b70*/  @!P2 STG.E.128 desc[UR6][R24.64], R12 ;  /* 0x0000000c1800a986 */ /* 0x0043e6000c101d06 */
[----:B0-----:R-:W-:-:S04]  /*0b80*/  IMAD.WIDE R26, R3, 0x4, R22 ;  /* 0x00000004031a7825 */ /* 0x001fc800078e0216 */
[----:B------:R-:W-:Y:S01]  /*0b90*/  IMAD.WIDE R2, R2, 0x4, R22 ;  /* 0x0000000402027825 */ /* 0x000fe200078e0216 */
[----:B---3--:R1:W-:Y:S04]  /*0ba0*/  @!P2 STG.E.128 desc[UR6][R20.64], R16 ;  /* 0x000000101400a986 */ /* 0x0083e8000c101d06 */
[----:B------:R1:W-:Y:S01]  /*0bb0*/  @!P1 STG.E.128 desc[UR6][R26.64], R8 ;  /* 0x000000081a009986 */ /* 0x0003e2000c101d06 */
[----:B------:R-:W-:Y:S05]  /*0bc0*/  @P0 EXIT ;  /* 0x000000000000094d */ /* 0x000fea0003800000 */
[----:B------:R-:W-:Y:S01]  /*0bd0*/  STG.E.128 desc[UR6][R2.64], R4 ;  /* 0x0000000402007986 */ /* 0x000fe2000c101d06 */
[----:B------:R-:W-:Y:S05]  /*0be0*/  EXIT ;  /* 0x000000000000794d */ /* 0x000fea0003800000 */
.L_x_0:
[----:B------:R-:W-:-:S00]  /*0bf0*/  BRA `(.L_x_0) ;  /* 0xfffffffc00fc7947 */ /* 0x000fc0000383ffff */
[----:B------:R-:W-:-:S00]  /*0c00*/  NOP ;  /* 0x0000000000007918 */ /* 0x000fc00000000000 */
[----:B------:R-:W-:-:S00]  /*0c10*/  NOP ;  /* 0x0000000000007918 */ /* 0x000fc00000000000 */
[----:B------:R-:W-:-:S00]  /*0c20*/  NOP ;  /* 0x0000000000007918 */ /* 0x000fc00000000000 */
[----:B------:R-:W-:-:S00]  /*0c30*/  NOP ;  /* 0x0000000000007918 */ /* 0x000fc00000000000 */
[----:B------:R-:W-:-:S00]  /*0c40*/  NOP ;  /* 0x0000000000007918 */ /* 0x000fc00000000000 */
[----:B------:R-:W-:-:S00]  /*0c50*/  NOP ;  /* 0x0000000000007918 */ /* 0x000fc00000000000 */
[----:B------:R-:W-:-:S00]  /*0c60*/  NOP ;  /* 0x0000000000007918 */ /* 0x000fc00000000000 */
[----:B------:R-:W-:-:S00]  /*0c70*/  NOP ;  /* 0x0000000000007918 */ /* 0x000fc00000000000 */
.L_x_1:


//--------------------- .nv.global.init           --------------------------
	.section	.nv.global.init,"aw",@progbits
.nv.global.init:
	.type		_$_str,@object
	.size		_$_str,(_$_str_$_2 - _$_str)
_$_str:
        /*0000*/ 	.byte	0x5f, 0x5f, 0x43, 0x55, 0x44, 0x41, 0x5f, 0x46, 0x54, 0x5a, 0x00
	.type		_$_str_$_2,@object
	.size		_$_str_$_2,(.L_1 - _$_str_$_2)
_$_str_$_2:
        /*000b*/ 	.byte	0x5f, 0x5f, 0x43, 0x55, 0x44, 0x41, 0x5f, 0x50, 0x52, 0x45, 0x43, 0x5f, 0x53, 0x51, 0x52, 0x54
        /*001b*/ 	.byte	0x00
.L_1:


//--------------------- .nv.shared.triton_poi_fused__native_batch_norm_legit_no_training_convolution_relu_8 --------------------------
	.section	.nv.shared.triton_poi_fused__native_batch_norm_legit_no_training_convolution_relu_8,"aw",@nobits
	.sectionflags	@""
	.align	16
	.zero		1024


//--------------------- .nv.constant0.triton_poi_fused__native_batch_norm_legit_no_training_convolution_relu_8 --------------------------
	.section	.nv.constant0.triton_poi_fused__native_batch_norm_legit_no_training_convolution_relu_8,"a",@progbits
	.sectionflags	@""
	.align	4
.nv.constant0.triton_poi_fused__native_batch_norm_legit_no_training_convolution_relu_8:
	.zero		592
